//
// Generated by NVIDIA NVVM Compiler
//
// Compiler Build ID: CL-36424714
// Cuda compilation tools, release 13.0, V13.0.88
// Based on NVVM 20.0.0
//

.version 9.0
.target sm_100
.address_size 64

	// .globl	_Z4initPbii

.visible .entry _Z4initPbii(
	.param .u64 .ptr .align 1 _Z4initPbii_param_0,
	.param .u32 _Z4initPbii_param_1,
	.param .u32 _Z4initPbii_param_2
)
{
	.reg .pred 	%p<10>;
	.reg .b16 	%rs<5>;
	.reg .b32 	%r<35>;
	.reg .b64 	%rd<12>;

	ld.param.u64 	%rd3, [_Z4initPbii_param_0];
	ld.param.u32 	%r22, [_Z4initPbii_param_1];
	ld.param.u32 	%r23, [_Z4initPbii_param_2];
	cvta.to.global.u64 	%rd1, %rd3;
	mov.u32 	%r24, %tid.x;
	mul.lo.s32 	%r30, %r23, %r24;
	add.s32 	%r25, %r30, %r23;
	min.s32 	%r2, %r25, %r22;
	setp.ge.s32 	%p1, %r30, %r2;
	@%p1 bra 	$L__BB0_13;
	sub.s32 	%r3, %r2, %r30;
	and.b32  	%r4, %r3, 15;
	sub.s32 	%r26, %r30, %r2;
	setp.gt.u32 	%p2, %r26, -16;
	@%p2 bra 	$L__BB0_4;
	and.b32  	%r27, %r3, -16;
	neg.s32 	%r28, %r27;
	add.s64 	%rd2, %rd1, 7;
$L__BB0_3:
	.pragma "nounroll";
	cvt.s64.s32 	%rd4, %r30;
	add.s64 	%rd5, %rd2, %rd4;
	mov.b16 	%rs1, 1;
	st.global.u8 	[%rd5+-7], %rs1;
	st.global.u8 	[%rd5+-6], %rs1;
	st.global.u8 	[%rd5+-5], %rs1;
	st.global.u8 	[%rd5+-4], %rs1;
	st.global.u8 	[%rd5+-3], %rs1;
	st.global.u8 	[%rd5+-2], %rs1;
	st.global.u8 	[%rd5+-1], %rs1;
	st.global.u8 	[%rd5], %rs1;
	st.global.u8 	[%rd5+1], %rs1;
	st.global.u8 	[%rd5+2], %rs1;
	st.global.u8 	[%rd5+3], %rs1;
	st.global.u8 	[%rd5+4], %rs1;
	st.global.u8 	[%rd5+5], %rs1;
	st.global.u8 	[%rd5+6], %rs1;
	st.global.u8 	[%rd5+7], %rs1;
	st.global.u8 	[%rd5+8], %rs1;
	add.s32 	%r30, %r30, 16;
	add.s32 	%r28, %r28, 16;
	setp.ne.s32 	%p3, %r28, 0;
	@%p3 bra 	$L__BB0_3;
$L__BB0_4:
	setp.eq.s32 	%p4, %r4, 0;
	@%p4 bra 	$L__BB0_13;
	and.b32  	%r11, %r3, 7;
	setp.lt.u32 	%p5, %r4, 8;
	@%p5 bra 	$L__BB0_7;
	cvt.s64.s32 	%rd6, %r30;
	add.s64 	%rd7, %rd1, %rd6;
	mov.b16 	%rs2, 1;
	st.global.u8 	[%rd7], %rs2;
	st.global.u8 	[%rd7+1], %rs2;
	st.global.u8 	[%rd7+2], %rs2;
	st.global.u8 	[%rd7+3], %rs2;
	st.global.u8 	[%rd7+4], %rs2;
	st.global.u8 	[%rd7+5], %rs2;
	st.global.u8 	[%rd7+6], %rs2;
	st.global.u8 	[%rd7+7], %rs2;
	add.s32 	%r30, %r30, 8;
$L__BB0_7:
	setp.eq.s32 	%p6, %r11, 0;
	@%p6 bra 	$L__BB0_13;
	and.b32  	%r14, %r3, 3;
	setp.lt.u32 	%p7, %r11, 4;
	@%p7 bra 	$L__BB0_10;
	cvt.s64.s32 	%rd8, %r30;
	add.s64 	%rd9, %rd1, %rd8;
	mov.b16 	%rs3, 1;
	st.global.u8 	[%rd9], %rs3;
	st.global.u8 	[%rd9+1], %rs3;
	st.global.u8 	[%rd9+2], %rs3;
	st.global.u8 	[%rd9+3], %rs3;
	add.s32 	%r30, %r30, 4;
$L__BB0_10:
	setp.eq.s32 	%p8, %r14, 0;
	@%p8 bra 	$L__BB0_13;
	neg.s32 	%r33, %r14;
$L__BB0_12:
	.pragma "nounroll";
	cvt.s64.s32 	%rd10, %r30;
	add.s64 	%rd11, %rd1, %rd10;
	mov.b16 	%rs4, 1;
	st.global.u8 	[%rd11], %rs4;
	add.s32 	%r30, %r30, 1;
	add.s32 	%r33, %r33, 1;
	setp.ne.s32 	%p9, %r33, 0;
	@%p9 bra 	$L__BB0_12;
$L__BB0_13:
	ret;

}
	// .globl	_Z5sievePbiiii
.visible .entry _Z5sievePbiiii(
	.param .u64 .ptr .align 1 _Z5sievePbiiii_param_0,
	.param .u32 _Z5sievePbiiii_param_1,
	.param .u32 _Z5sievePbiiii_param_2,
	.param .u32 _Z5sievePbiiii_param_3,
	.param .u32 _Z5sievePbiiii_param_4
)
{
	.reg .pred 	%p<8>;
	.reg .b16 	%rs<3>;
	.reg .b32 	%r<35>;
	.reg .b64 	%rd<11>;

	ld.param.u64 	%rd2, [_Z5sievePbiiii_param_0];
	ld.param.u32 	%r12, [_Z5sievePbiiii_param_1];
	ld.param.u32 	%r13, [_Z5sievePbiiii_param_2];
	ld.param.u32 	%r14, [_Z5sievePbiiii_param_3];
	cvta.to.global.u64 	%rd1, %rd2;
	mov.u32 	%r15, %tid.x;
	mul.lo.s32 	%r16, %r14, %r15;
	add.s32 	%r17, %r16, %r14;
	min.s32 	%r1, %r17, %r13;
	rem.s32 	%r18, %r16, %r12;
	setp.eq.s32 	%p1, %r18, 0;
	add.s32 	%r19, %r16, %r12;
	sub.s32 	%r20, %r19, %r18;
	selp.b32 	%r33, %r16, %r20, %p1;
	setp.ge.s32 	%p2, %r33, %r1;
	@%p2 bra 	$L__BB1_7;
	add.s32 	%r21, %r33, %r12;
	max.s32 	%r22, %r1, %r21;
	setp.lt.s32 	%p3, %r21, %r1;
	selp.u32 	%r23, 1, 0, %p3;
	add.s32 	%r24, %r21, %r23;
	sub.s32 	%r25, %r22, %r24;
	div.u32 	%r26, %r25, %r12;
	add.s32 	%r3, %r26, %r23;
	and.b32  	%r27, %r3, 3;
	setp.eq.s32 	%p4, %r27, 3;
	@%p4 bra 	$L__BB1_4;
	add.s32 	%r28, %r3, 1;
	and.b32  	%r29, %r28, 3;
	neg.s32 	%r31, %r29;
$L__BB1_3:
	.pragma "nounroll";
	cvt.s64.s32 	%rd3, %r33;
	add.s64 	%rd4, %rd1, %rd3;
	mov.b16 	%rs1, 0;
	st.global.u8 	[%rd4], %rs1;
	add.s32 	%r33, %r33, %r12;
	add.s32 	%r31, %r31, 1;
	setp.ne.s32 	%p5, %r31, 0;
	@%p5 bra 	$L__BB1_3;
$L__BB1_4:
	setp.lt.u32 	%p6, %r3, 3;
	@%p6 bra 	$L__BB1_7;
	cvt.s64.s32 	%rd7, %r12;
	shl.b32 	%r30, %r12, 2;
$L__BB1_6:
	cvt.s64.s32 	%rd5, %r33;
	add.s64 	%rd6, %rd1, %rd5;
	mov.b16 	%rs2, 0;
	st.global.u8 	[%rd6], %rs2;
	add.s64 	%rd8, %rd6, %rd7;
	st.global.u8 	[%rd8], %rs2;
	add.s64 	%rd9, %rd8, %rd7;
	st.global.u8 	[%rd9], %rs2;
	add.s64 	%rd10, %rd9, %rd7;
	st.global.u8 	[%rd10], %rs2;
	add.s32 	%r33, %r30, %r33;
	setp.lt.s32 	%p7, %r33, %r1;
	@%p7 bra 	$L__BB1_6;
$L__BB1_7:
	ret;

}


// ===== COMPILED SASS (sm_100) =====

	.target	sm_100

	.elftype	@"ET_EXEC"


//--------------------- .note.nv.tkinfo           --------------------------
	.section	.note.nv.tkinfo,"",@"SHT_NOTE"
	.sectionflags	@"SHF_NOTE_NV_TKINFO"
	.tkinfo
        /*0018*/ 	.word	0x00000002
        /*0030*/ 	.string	""
        /*0030*/ 	.string	"ptxas"
        /*0030*/ 	.string	"Cuda compilation tools, release 13.0, V13.0.88"
        /*0030*/ 	.string	"Build cuda_13.0.r13.0/compiler.36424714_0"
        /*0030*/ 	.string	"-arch sm_100 -m 64 "



//--------------------- .note.nv.cuinfo           --------------------------
	.section	.note.nv.cuinfo,"",@"SHT_NOTE"
	.sectionflags	@"SHF_NOTE_NV_CUINFO"
        /*0018*/ 	.short	0x0002
        /*001a*/ 	.short	0x0064
        /*001c*/ 	.short	0x0082
	.zero		2


//--------------------- .nv.info                  --------------------------
	.section	.nv.info,"",@"SHT_CUDA_INFO"
	.align	4


	//----- nvinfo : EIATTR_REGCOUNT
	.align		4
        /*0000*/ 	.byte	0x04, 0x2f
        /*0002*/ 	.short	(.L_1 - .L_0)
	.align		4
.L_0:
        /*0004*/ 	.word	index@(_Z4initPbii)
        /*0008*/ 	.word	0x0000000d


	//----- nvinfo : EIATTR_FRAME_SIZE
	.align		4
.L_1:
        /*000c*/ 	.byte	0x04, 0x11
        /*000e*/ 	.short	(.L_3 - .L_2)
	.align		4
.L_2:
        /*0010*/ 	.word	index@(_Z4initPbii)
        /*0014*/ 	.word	0x00000000


	//----- nvinfo : EIATTR_REGCOUNT
	.align		4
.L_3:
        /*0018*/ 	.byte	0x04, 0x2f
        /*001a*/ 	.short	(.L_5 - .L_4)
	.align		4
.L_4:
        /*001c*/ 	.word	index@(_Z5sievePbiiii)
        /*0020*/ 	.word	0x00000012


	//----- nvinfo : EIATTR_FRAME_SIZE
	.align		4
.L_5:
        /*0024*/ 	.byte	0x04, 0x11
        /*0026*/ 	.short	(.L_7 - .L_6)
	.align		4
.L_6:
        /*0028*/ 	.word	index@(_Z5sievePbiiii)
        /*002c*/ 	.word	0x00000000


	//----- nvinfo : EIATTR_MIN_STACK_SIZE
	.align		4
.L_7:
        /*0030*/ 	.byte	0x04, 0x12
        /*0032*/ 	.short	(.L_9 - .L_8)
	.align		4
.L_8:
        /*0034*/ 	.word	index@(_Z5sievePbiiii)
        /*0038*/ 	.word	0x00000000


	//----- nvinfo : EIATTR_MIN_STACK_SIZE
	.align		4
.L_9:
        /*003c*/ 	.byte	0x04, 0x12
        /*003e*/ 	.short	(.L_11 - .L_10)
	.align		4
.L_10:
        /*0040*/ 	.word	index@(_Z4initPbii)
        /*0044*/ 	.word	0x00000000
.L_11:


//--------------------- .nv.compat                --------------------------
	.section	.nv.compat,"",@"SHT_CUDA_COMPAT_INFO"
	.align	4
        /*0000*/ 	.byte	0x02, 0x09, 0x00, 0x00, 0x02, 0x02, 0x01, 0x00, 0x02, 0x05, 0x05, 0x00, 0x03, 0x07, 0x01, 0x01
        /*0010*/ 	.byte	0x02, 0x03, 0x00, 0x00, 0x02, 0x06, 0x01, 0x00, 0x04, 0x0b, 0x08, 0x00, 0x09, 0x00, 0x00, 0x00
        /*0020*/ 	.byte	0x00, 0x00, 0x00, 0x00


//--------------------- .nv.info._Z5sievePbiiii   --------------------------
	.section	.nv.info._Z5sievePbiiii,"",@"SHT_CUDA_INFO"
	.sectionflags	@""
	.align	4


	//----- nvinfo : EIATTR_CUDA_API_VERSION
	.align		4
        /*0000*/ 	.byte	0x04, 0x37
        /*0002*/ 	.short	(.L_13 - .L_12)
.L_12:
        /*0004*/ 	.word	0x00000082


	//----- nvinfo : EIATTR_KPARAM_INFO
	.align		4
.L_13:
        /*0008*/ 	.byte	0x04, 0x17
        /*000a*/ 	.short	(.L_15 - .L_14)
.L_14:
        /*000c*/ 	.word	0x00000000
        /*0010*/ 	.short	0x0004
        /*0012*/ 	.short	0x0014
        /*0014*/ 	.byte	0x00, 0xf0, 0x11, 0x00


	//----- nvinfo : EIATTR_KPARAM_INFO
	.align		4
.L_15:
        /*0018*/ 	.byte	0x04, 0x17
        /*001a*/ 	.short	(.L_17 - .L_16)
.L_16:
        /*001c*/ 	.word	0x00000000
        /*0020*/ 	.short	0x0003
        /*0022*/ 	.short	0x0010
        /*0024*/ 	.byte	0x00, 0xf0, 0x11, 0x00


	//----- nvinfo : EIATTR_KPARAM_INFO
	.align		4
.L_17:
        /*0028*/ 	.byte	0x04, 0x17
        /*002a*/ 	.short	(.L_19 - .L_18)
.L_18:
        /*002c*/ 	.word	0x00000000
        /*0030*/ 	.short	0x0002
        /*0032*/ 	.short	0x000c
        /*0034*/ 	.byte	0x00, 0xf0, 0x11, 0x00


	//----- nvinfo : EIATTR_KPARAM_INFO
	.align		4
.L_19:
        /*0038*/ 	.byte	0x04, 0x17
        /*003a*/ 	.short	(.L_21 - .L_20)
.L_20:
        /*003c*/ 	.word	0x00000000
        /*0040*/ 	.short	0x0001
        /*0042*/ 	.short	0x0008
        /*0044*/ 	.byte	0x00, 0xf0, 0x11, 0x00


	//----- nvinfo : EIATTR_KPARAM_INFO
	.align		4
.L_21:
        /*0048*/ 	.byte	0x04, 0x17
        /*004a*/ 	.short	(.L_23 - .L_22)
.L_22:
        /*004c*/ 	.word	0x00000000
        /*0050*/ 	.short	0x0000
        /*0052*/ 	.short	0x0000
        /*0054*/ 	.byte	0x00, 0xf5, 0x21, 0x00


	//----- nvinfo : EIATTR_SPARSE_MMA_MASK
	.align		4
.L_23:
        /*0058*/ 	.byte	0x03, 0x50
        /*005a*/ 	.short	0x0000


	//----- nvinfo : EIATTR_MAXREG_COUNT
	.align		4
        /*005c*/ 	.byte	0x03, 0x1b
        /*005e*/ 	.short	0x00ff


	//----- nvinfo : EIATTR_MERCURY_ISA_VERSION
	.align		4
        /*0060*/ 	.byte	0x03, 0x5f
        /*0062*/ 	.short	0x0101


	//----- nvinfo : EIATTR_VRC_CTA_INIT_COUNT
	.align		4
        /*0064*/ 	.byte	0x02, 0x4a
	.zero		1
	.zero		1


	//----- nvinfo : EIATTR_EXIT_INSTR_OFFSETS
	.align		4
        /*0068*/ 	.byte	0x04, 0x1c
        /*006a*/ 	.short	(.L_25 - .L_24)


	//   ....[0]....
.L_24:
        /*006c*/ 	.word	0x00000200


	//   ....[1]....
        /*0070*/ 	.word	0x000004b0


	//   ....[2]....
        /*0074*/ 	.word	0x000005d0


	//----- nvinfo : EIATTR_CRS_STACK_SIZE
	.align		4
.L_25:
        /*0078*/ 	.byte	0x04, 0x1e
        /*007a*/ 	.short	(.L_27 - .L_26)
.L_26:
        /*007c*/ 	.word	0x00000000


	//----- nvinfo : EIATTR_CBANK_PARAM_SIZE
	.align		4
.L_27:
        /*0080*/ 	.byte	0x03, 0x19
        /*0082*/ 	.short	0x0018


	//----- nvinfo : EIATTR_PARAM_CBANK
	.align		4
        /*0084*/ 	.byte	0x04, 0x0a
        /*0086*/ 	.short	(.L_29 - .L_28)
	.align		4
.L_28:
        /*0088*/ 	.word	index@(.nv.constant0._Z5sievePbiiii)
        /*008c*/ 	.short	0x0380
        /*008e*/ 	.short	0x0018


	//----- nvinfo : EIATTR_SW_WAR
	.align		4
.L_29:
        /*0090*/ 	.byte	0x04, 0x36
        /*0092*/ 	.short	(.L_31 - .L_30)
.L_30:
        /*0094*/ 	.word	0x00000008
.L_31:


//--------------------- .nv.info._Z4initPbii      --------------------------
	.section	.nv.info._Z4initPbii,"",@"SHT_CUDA_INFO"
	.sectionflags	@""
	.align	4


	//----- nvinfo : EIATTR_CUDA_API_VERSION
	.align		4
        /*0000*/ 	.byte	0x04, 0x37
        /*0002*/ 	.short	(.L_33 - .L_32)
.L_32:
        /*0004*/ 	.word	0x00000082


	//----- nvinfo : EIATTR_KPARAM_INFO
	.align		4
.L_33:
        /*0008*/ 	.byte	0x04, 0x17
        /*000a*/ 	.short	(.L_35 - .L_34)
.L_34:
        /*000c*/ 	.word	0x00000000
        /*0010*/ 	.short	0x0002
        /*0012*/ 	.short	0x000c
        /*0014*/ 	.byte	0x00, 0xf0, 0x11, 0x00


	//----- nvinfo : EIATTR_KPARAM_INFO
	.align		4
.L_35:
        /*0018*/ 	.byte	0x04, 0x17
        /*001a*/ 	.short	(.L_37 - .L_36)
.L_36:
        /*001c*/ 	.word	0x00000000
        /*0020*/ 	.short	0x0001
        /*0022*/ 	.short	0x0008
        /*0024*/ 	.byte	0x00, 0xf0, 0x11, 0x00


	//----- nvinfo : EIATTR_KPARAM_INFO
	.align		4
.L_37:
        /*0028*/ 	.byte	0x04, 0x17
        /*002a*/ 	.short	(.L_39 - .L_38)
.L_38:
        /*002c*/ 	.word	0x00000000
        /*0030*/ 	.short	0x0000
        /*0032*/ 	.short	0x0000
        /*0034*/ 	.byte	0x00, 0xf5, 0x21, 0x00


	//----- nvinfo : EIATTR_SPARSE_MMA_MASK
	.align		4
.L_39:
        /*0038*/ 	.byte	0x03, 0x50
        /*003a*/ 	.short	0x0000


	//----- nvinfo : EIATTR_MAXREG_COUNT
	.align		4
        /*003c*/ 	.byte	0x03, 0x1b
        /*003e*/ 	.short	0x00ff


	//----- nvinfo : EIATTR_MERCURY_ISA_VERSION
	.align		4
        /*0040*/ 	.byte	0x03, 0x5f
        /*0042*/ 	.short	0x0101


	//----- nvinfo : EIATTR_VRC_CTA_INIT_COUNT
	.align		4
        /*0044*/ 	.byte	0x02, 0x4a
	.zero		1
	.zero		1


	//----- nvinfo : EIATTR_EXIT_INSTR_OFFSETS
	.align		4
        /*0048*/ 	.byte	0x04, 0x1c
        /*004a*/ 	.short	(.L_41 - .L_40)


	//   ....[0]....
.L_40:
        /*004c*/ 	.word	0x00000060


	//   ....[1]....
        /*0050*/ 	.word	0x000002b0


	//   ....[2]....
        /*0054*/ 	.word	0x000003f0


	//   ....[3]....
        /*0058*/ 	.word	0x000004f0


	//   ....[4]....
        /*005c*/ 	.word	0x000005a0


	//----- nvinfo : EIATTR_CRS_STACK_SIZE
	.align		4
.L_41:
        /*0060*/ 	.byte	0x04, 0x1e
        /*0062*/ 	.short	(.L_43 - .L_42)
.L_42:
        /*0064*/ 	.word	0x00000000


	//----- nvinfo : EIATTR_CBANK_PARAM_SIZE
	.align		4
.L_43:
        /*0068*/ 	.byte	0x03, 0x19
        /*006a*/ 	.short	0x0010


	//----- nvinfo : EIATTR_PARAM_CBANK
	.align		4
        /*006c*/ 	.byte	0x04, 0x0a
        /*006e*/ 	.short	(.L_45 - .L_44)
	.align		4
.L_44:
        /*0070*/ 	.word	index@(.nv.constant0._Z4initPbii)
        /*0074*/ 	.short	0x0380
        /*0076*/ 	.short	0x0010


	//----- nvinfo : EIATTR_SW_WAR
	.align		4
.L_45:
        /*0078*/ 	.byte	0x04, 0x36
        /*007a*/ 	.short	(.L_47 - .L_46)
.L_46:
        /*007c*/ 	.word	0x00000008
.L_47:


//--------------------- .nv.callgraph             --------------------------
	.section	.nv.callgraph,"",@"SHT_CUDA_CALLGRAPH"
	.align	4
	.sectionentsize	8
	.align		4
        /*0000*/ 	.word	0x00000000
	.align		4
        /*0004*/ 	.word	0xffffffff
	.align		4
        /*0008*/ 	.word	0x00000000
	.align		4
        /*000c*/ 	.word	0xfffffffe
	.align		4
        /*0010*/ 	.word	0x00000000
	.align		4
        /*0014*/ 	.word	0xfffffffd
	.align		4
        /*0018*/ 	.word	0x00000000
	.align		4
        /*001c*/ 	.word	0xfffffffc


//--------------------- .text._Z5sievePbiiii      --------------------------
	.section	.text._Z5sievePbiiii,"ax",@progbits
	.align	128
        .global         _Z5sievePbiiii
        .type           _Z5sievePbiiii,@function
        .size           _Z5sievePbiiii,(.L_x_14 - _Z5sievePbiiii)
        .other          _Z5sievePbiiii,@"STO_CUDA_ENTRY STV_DEFAULT"
_Z5sievePbiiii:
.text._Z5sievePbiiii:
[----:B------:R-:W-:Y:S08]  /*0000*/  LDC R1, c[0x0][0x37c] ;  /* 0x0000df00ff017b82 */ /* 0x000ff00000000800 */
[----:B------:R-:W0:Y:S01]  /*0010*/  LDC.64 R2, c[0x0][0x388] ;  /* 0x0000e200ff027b82 */ /* 0x000e220000000a00 */
[----:B------:R-:W1:Y:S01]  /*0020*/  S2R R0, SR_TID.X ;  /* 0x0000000000007919 */ /* 0x000e620000002100 */
[----:B------:R-:W1:Y:S01]  /*0030*/  LDCU UR4, c[0x0][0x390] ;  /* 0x00007200ff0477ac */ /* 0x000e620008000800 */
[----:B0-----:R-:W-:-:S04]  /*0040*/  IABS R7, R2 ;  /* 0x0000000200077213 */ /* 0x001fc80000000000 */
[----:B------:R-:W0:Y:S01]  /*0050*/  I2F.RP R6, R7 ;  /* 0x0000000700067306 */ /* 0x000e220000209400 */
[----:B-1----:R-:W-:-:S05]  /*0060*/  IMAD R0, R0, UR4, RZ ;  /* 0x0000000400007c24 */ /* 0x002fca000f8e02ff */
[----:B------:R-:W-:Y:S02]  /*0070*/  VIADDMNMX R3, R0, UR4, R3, PT ;  /* 0x0000000400037c46 */ /* 0x000fe4000b800103 */
[----:B0-----:R-:W0:Y:S02]  /*0080*/  MUFU.RCP R6, R6 ;  /* 0x0000000600067308 */ /* 0x001e240000001000 */
[----:B0-----:R-:W-:Y:S01]  /*0090*/  VIADD R4, R6, 0xffffffe ;  /* 0x0ffffffe06047836 */ /* 0x001fe20000000000 */
[----:B------:R-:W-:-:S05]  /*00a0*/  IABS R6, R0 ;  /* 0x0000000000067213 */ /* 0x000fca0000000000 */
[----:B------:R0:W1:Y:S02]  /*00b0*/  F2I.FTZ.U32.TRUNC.NTZ R5, R4 ;  /* 0x0000000400057305 */ /* 0x000064000021f000 */
[----:B0-----:R-:W-:Y:S02]  /*00c0*/  IMAD.MOV.U32 R4, RZ, RZ, RZ ;  /* 0x000000ffff047224 */ /* 0x001fe400078e00ff */
[----:B-1----:R-:W-:-:S04]  /*00d0*/  IMAD.MOV R8, RZ, RZ, -R5 ;  /* 0x000000ffff087224 */ /* 0x002fc800078e0a05 */
[----:B------:R-:W-:-:S04]  /*00e0*/  IMAD R9, R8, R7, RZ ;  /* 0x0000000708097224 */ /* 0x000fc800078e02ff */
[----:B------:R-:W-:Y:S01]  /*00f0*/  IMAD.HI.U32 R5, R5, R9, R4 ;  /* 0x0000000905057227 */ /* 0x000fe200078e0004 */
[----:B------:R-:W-:-:S05]  /*0100*/  LOP3.LUT R9, RZ, R2, RZ, 0x33, !PT ;  /* 0x00000002ff097212 */ /* 0x000fca00078e33ff */
[----:B------:R-:W-:-:S04]  /*0110*/  IMAD.HI.U32 R5, R5, R6, RZ ;  /* 0x0000000605057227 */ /* 0x000fc800078e00ff */
[----:B------:R-:W-:-:S04]  /*0120*/  IMAD.MOV R5, RZ, RZ, -R5 ;  /* 0x000000ffff057224 */ /* 0x000fc800078e0a05 */
[----:B------:R-:W-:-:S05]  /*0130*/  IMAD R4, R7, R5, R6 ;  /* 0x0000000507047224 */ /* 0x000fca00078e0206 */
[----:B------:R-:W-:-:S13]  /*0140*/  ISETP.GT.U32.AND P0, PT, R7, R4, PT ;  /* 0x000000040700720c */ /* 0x000fda0003f04070 */
[----:B------:R-:W-:Y:S01]  /*0150*/  @!P0 IMAD.IADD R4, R4, 0x1, -R7 ;  /* 0x0000000104048824 */ /* 0x000fe200078e0a07 */
[----:B------:R-:W-:-:S04]  /*0160*/  ISETP.GE.AND P0, PT, R0, RZ, PT ;  /* 0x000000ff0000720c */ /* 0x000fc80003f06270 */
[----:B------:R-:W-:-:S13]  /*0170*/  ISETP.GT.U32.AND P1, PT, R7, R4, PT ;  /* 0x000000040700720c */ /* 0x000fda0003f24070 */
[----:B------:R-:W-:Y:S01]  /*0180*/  @!P1 IMAD.IADD R4, R4, 0x1, -R7 ;  /* 0x0000000104049824 */ /* 0x000fe200078e0a07 */
[----:B------:R-:W-:-:S03]  /*0190*/  ISETP.NE.AND P1, PT, R2, RZ, PT ;  /* 0x000000ff0200720c */ /* 0x000fc60003f25270 */
[----:B------:R-:W-:-:S05]  /*01a0*/  @!P0 IMAD.MOV R4, RZ, RZ, -R4 ;  /* 0x000000ffff048224 */ /* 0x000fca00078e0a04 */
[----:B------:R-:W-:-:S04]  /*01b0*/  SEL R5, R9, R4, !P1 ;  /* 0x0000000409057207 */ /* 0x000fc80004800000 */
[C---:B------:R-:W-:Y:S02]  /*01c0*/  ISETP.NE.AND P0, PT, R5.reuse, RZ, PT ;  /* 0x000000ff0500720c */ /* 0x040fe40003f05270 */
[----:B------:R-:W-:-:S04]  /*01d0*/  IADD3 R5, PT, PT, -R5, R2, R0 ;  /* 0x0000000205057210 */ /* 0x000fc80007ffe100 */
[----:B------:R-:W-:-:S04]  /*01e0*/  SEL R5, R0, R5, !P0 ;  /* 0x0000000500057207 */ /* 0x000fc80004000000 */
[----:B------:R-:W-:-:S13]  /*01f0*/  ISETP.GE.AND P0, PT, R5, R3, PT ;  /* 0x000000030500720c */ /* 0x000fda0003f06270 */
[----:B------:R-:W-:Y:S05]  /*0200*/  @P0 EXIT ;  /* 0x000000000000094d */ /* 0x000fea0003800000 */
[----:B------:R-:W0:Y:S01]  /*0210*/  I2F.U32.RP R8, R2 ;  /* 0x0000000200087306 */ /* 0x000e220000209000 */
[----:B------:R-:W-:Y:S01]  /*0220*/  IMAD.IADD R0, R5, 0x1, R2 ;  /* 0x0000000105007824 */ /* 0x000fe200078e0202 */
[----:B------:R-:W1:Y:S01]  /*0230*/  LDCU.64 UR4, c[0x0][0x358] ;  /* 0x00006b00ff0477ac */ /* 0x000e620008000a00 */
[----:B------:R-:W-:Y:S03]  /*0240*/  BSSY.RECONVERGENT B0, `(.L_x_0) ;  /* 0x0000026000007945 */ /* 0x000fe60003800200 */
[----:B------:R-:W-:Y:S02]  /*0250*/  ISETP.GE.AND P0, PT, R0, R3, PT ;  /* 0x000000030000720c */ /* 0x000fe40003f06270 */
[----:B------:R-:W-:Y:S02]  /*0260*/  VIMNMX R11, PT, PT, R3, R0, !PT ;  /* 0x00000000030b7248 */ /* 0x000fe40007fe0100 */
[----:B------:R-:W-:-:S04]  /*0270*/  SEL R4, RZ, 0x1, P0 ;  /* 0x00000001ff047807 */ /* 0x000fc80000000000 */
[----:B------:R-:W-:Y:S01]  /*0280*/  IADD3 R11, PT, PT, R11, -R0, -R4 ;  /* 0x800000000b0b7210 */ /* 0x000fe20007ffe804 */
[----:B0-----:R-:W0:Y:S02]  /*0290*/  MUFU.RCP R8, R8 ;  /* 0x0000000800087308 */ /* 0x001e240000001000 */
[----:B0-----:R-:W-:-:S06]  /*02a0*/  VIADD R6, R8, 0xffffffe ;  /* 0x0ffffffe08067836 */ /* 0x001fcc0000000000 */
[----:B------:R0:W2:Y:S02]  /*02b0*/  F2I.FTZ.U32.TRUNC.NTZ R7, R6 ;  /* 0x0000000600077305 */ /* 0x0000a4000021f000 */
[----:B0-----:R-:W-:Y:S02]  /*02c0*/  IMAD.MOV.U32 R6, RZ, RZ, RZ ;  /* 0x000000ffff067224 */ /* 0x001fe400078e00ff */
[----:B--2---:R-:W-:-:S04]  /*02d0*/  IMAD.MOV R13, RZ, RZ, -R7 ;  /* 0x000000ffff0d7224 */ /* 0x004fc800078e0a07 */
[----:B------:R-:W-:-:S04]  /*02e0*/  IMAD R13, R13, R2, RZ ;  /* 0x000000020d0d7224 */ /* 0x000fc800078e02ff */
[----:B------:R-:W-:-:S06]  /*02f0*/  IMAD.HI.U32 R8, R7, R13, R6 ;  /* 0x0000000d07087227 */ /* 0x000fcc00078e0006 */
[----:B------:R-:W-:-:S04]  /*0300*/  IMAD.HI.U32 R8, R8, R11, RZ ;  /* 0x0000000b08087227 */ /* 0x000fc800078e00ff */
[----:B------:R-:W-:-:S04]  /*0310*/  IMAD.MOV R0, RZ, RZ, -R8 ;  /* 0x000000ffff007224 */ /* 0x000fc800078e0a08 */
[----:B------:R-:W-:-:S05]  /*0320*/  IMAD R11, R2, R0, R11 ;  /* 0x00000000020b7224 */ /* 0x000fca00078e020b */
[----:B------:R-:W-:-:S13]  /*0330*/  ISETP.GE.U32.AND P1, PT, R11, R2, PT ;  /* 0x000000020b00720c */ /* 0x000fda0003f26070 */
[----:B------:R-:W-:Y:S02]  /*0340*/  @P1 IMAD.IADD R11, R11, 0x1, -R2 ;  /* 0x000000010b0b1824 */ /* 0x000fe400078e0a02 */
[----:B------:R-:W-:Y:S01]  /*0350*/  @P1 VIADD R8, R8, 0x1 ;  /* 0x0000000108081836 */ /* 0x000fe20000000000 */
[----:B------:R-:W-:Y:S02]  /*0360*/  ISETP.NE.U32.AND P1, PT, R2, RZ, PT ;  /* 0x000000ff0200720c */ /* 0x000fe40003f25070 */
[----:B------:R-:W-:-:S13]  /*0370*/  ISETP.GE.U32.AND P0, PT, R11, R2, PT ;  /* 0x000000020b00720c */ /* 0x000fda0003f06070 */
[----:B------:R-:W-:-:S05]  /*0380*/  @P0 VIADD R8, R8, 0x1 ;  /* 0x0000000108080836 */ /* 0x000fca0000000000 */
[----:B------:R-:W-:-:S05]  /*0390*/  SEL R9, R9, R8, !P1 ;  /* 0x0000000809097207 */ /* 0x000fca0004800000 */
[----:B------:R-:W-:-:S05]  /*03a0*/  IMAD.IADD R0, R4, 0x1, R9 ;  /* 0x0000000104007824 */ /* 0x000fca00078e0209 */
[C---:B------:R-:W-:Y:S02]  /*03b0*/  LOP3.LUT R4, R0.reuse, 0x3, RZ, 0xc0, !PT ;  /* 0x0000000300047812 */ /* 0x040fe400078ec0ff */
[----:B------:R-:W-:Y:S02]  /*03c0*/  ISETP.GE.U32.AND P0, PT, R0, 0x3, PT ;  /* 0x000000030000780c */ /* 0x000fe40003f06070 */
[----:B------:R-:W-:-:S13]  /*03d0*/  ISETP.NE.AND P1, PT, R4, 0x3, PT ;  /* 0x000000030400780c */ /* 0x000fda0003f25270 */
[----:B-1----:R-:W-:Y:S05]  /*03e0*/  @!P1 BRA `(.L_x_1) ;  /* 0x00000000002c9947 */ /* 0x002fea0003800000 */
[----:B------:R-:W0:Y:S01]  /*03f0*/  LDC.64 R8, c[0x0][0x380] ;  /* 0x0000e000ff087b82 */ /* 0x000e220000000a00 */
[----:B------:R-:W-:-:S05]  /*0400*/  VIADD R0, R0, 0x1 ;  /* 0x0000000100007836 */ /* 0x000fca0000000000 */
[----:B------:R-:W-:-:S05]  /*0410*/  LOP3.LUT R0, R0, 0x3, RZ, 0xc0, !PT ;  /* 0x0000000300007812 */ /* 0x000fca00078ec0ff */
[----:B------:R-:W-:-:S07]  /*0420*/  IMAD.MOV R0, RZ, RZ, -R0 ;  /* 0x000000ffff007224 */ /* 0x000fce00078e0a00 */
.L_x_2:
[----:B0-----:R-:W-:Y:S01]  /*0430*/  IADD3 R6, P1, PT, R5, R8, RZ ;  /* 0x0000000805067210 */ /* 0x001fe20007f3e0ff */
[----:B------:R-:W-:-:S03]  /*0440*/  VIADD R0, R0, 0x1 ;  /* 0x0000000100007836 */ /* 0x000fc60000000000 */
[C---:B------:R-:W-:Y:S01]  /*0450*/  LEA.HI.X.SX32 R7, R5.reuse, R9, 0x1, P1 ;  /* 0x0000000905077211 */ /* 0x040fe200008f0eff */
[----:B------:R-:W-:Y:S01]  /*0460*/  IMAD.IADD R5, R5, 0x1, R2 ;  /* 0x0000000105057824 */ /* 0x000fe200078e0202 */
[----:B------:R-:W-:-:S03]  /*0470*/  ISETP.NE.AND P1, PT, R0, RZ, PT ;  /* 0x000000ff0000720c */ /* 0x000fc60003f25270 */
[----:B------:R1:W-:Y:S10]  /*0480*/  STG.E.U8 desc[UR4][R6.64], RZ ;  /* 0x000000ff06007986 */ /* 0x0003f4000c101104 */
[----:B-1----:R-:W-:Y:S05]  /*0490*/  @P1 BRA `(.L_x_2) ;  /* 0xfffffffc00e41947 */ /* 0x002fea000383ffff */
.L_x_1:
[----:B------:R-:W-:Y:S05]  /*04a0*/  BSYNC.RECONVERGENT B0 ;  /* 0x0000000000007941 */ /* 0x000fea0003800200 */
.L_x_0:
[----:B------:R-:W-:Y:S05]  /*04b0*/  @!P0 EXIT ;  /* 0x000000000000894d */ /* 0x000fea0003800000 */
[----:B------:R-:W-:Y:S01]  /*04c0*/  SHF.R.S32.HI R15, RZ, 0x1f, R2 ;  /* 0x0000001fff0f7819 */ /* 0x000fe20000011402 */
[----:B------:R-:W0:Y:S06]  /*04d0*/  LDCU.64 UR6, c[0x0][0x380] ;  /* 0x00007000ff0677ac */ /* 0x000e2c0008000a00 */
.L_x_3:
[----:B01----:R-:W-:-:S04]  /*04e0*/  IADD3 R12, P0, PT, R5, UR6, RZ ;  /* 0x00000006050c7c10 */ /* 0x003fc8000ff1e0ff */
[----:B------:R-:W-:Y:S01]  /*04f0*/  LEA.HI.X.SX32 R13, R5, UR7, 0x1, P0 ;  /* 0x00000007050d7c11 */ /* 0x000fe200080f0eff */
[----:B------:R-:W-:Y:S01]  /*0500*/  IMAD R5, R2, 0x4, R5 ;  /* 0x0000000402057824 */ /* 0x000fe200078e0205 */
[----:B------:R-:W-:-:S03]  /*0510*/  IADD3 R6, P0, PT, R12, R2, RZ ;  /* 0x000000020c067210 */ /* 0x000fc60007f1e0ff */
[----:B------:R1:W-:Y:S02]  /*0520*/  STG.E.U8 desc[UR4][R12.64], RZ ;  /* 0x000000ff0c007986 */ /* 0x0003e4000c101104 */
[----:B------:R-:W-:Y:S01]  /*0530*/  IMAD.X R7, R15, 0x1, R13, P0 ;  /* 0x000000010f077824 */ /* 0x000fe200000e060d */
[----:B------:R-:W-:-:S04]  /*0540*/  IADD3 R8, P0, PT, R6, R2, RZ ;  /* 0x0000000206087210 */ /* 0x000fc80007f1e0ff */
[----:B------:R1:W-:Y:S01]  /*0550*/  STG.E.U8 desc[UR4][R6.64], RZ ;  /* 0x000000ff06007986 */ /* 0x0003e2000c101104 */
[----:B------:R-:W-:Y:S01]  /*0560*/  IMAD.X R9, R15, 0x1, R7, P0 ;  /* 0x000000010f097824 */ /* 0x000fe200000e0607 */
[----:B------:R-:W-:-:S04]  /*0570*/  IADD3 R10, P0, PT, R8, R2, RZ ;  /* 0x00000002080a7210 */ /* 0x000fc80007f1e0ff */
[----:B------:R1:W-:Y:S01]  /*0580*/  STG.E.U8 desc[UR4][R8.64], RZ ;  /* 0x000000ff08007986 */ /* 0x0003e2000c101104 */
[----:B------:R-:W-:Y:S01]  /*0590*/  IMAD.X R11, R15, 0x1, R9, P0 ;  /* 0x000000010f0b7824 */ /* 0x000fe200000e0609 */
[----:B------:R-:W-:-:S04]  /*05a0*/  ISETP.GE.AND P0, PT, R5, R3, PT ;  /* 0x000000030500720c */ /* 0x000fc80003f06270 */
[----:B------:R1:W-:Y:S09]  /*05b0*/  STG.E.U8 desc[UR4][R10.64], RZ ;  /* 0x000000ff0a007986 */ /* 0x0003f2000c101104 */
[----:B------:R-:W-:Y:S05]  /*05c0*/  @!P0 BRA `(.L_x_3) ;  /* 0xfffffffc00c48947 */ /* 0x000fea000383ffff */
[----:B------:R-:W-:Y:S05]  /*05d0*/  EXIT ;  /* 0x000000000000794d */ /* 0x000fea0003800000 */
.L_x_4:
[----:B------:R-:W-:-:S00]  /*05e0*/  BRA `(.L_x_4) ;  /* 0xfffffffc00fc7947 */ /* 0x000fc0000383ffff */
[----:B------:R-:W-:-:S00]  /*05f0*/  NOP ;  /* 0x0000000000007918 */ /* 0x000fc00000000000 */
        /* <DEDUP_REMOVED lines=8> */
.L_x_14:


//--------------------- .text._Z4initPbii         --------------------------
	.section	.text._Z4initPbii,"ax",@progbits
	.align	128
        .global         _Z4initPbii
        .type           _Z4initPbii,@function
        .size           _Z4initPbii,(.L_x_15 - _Z4initPbii)
        .other          _Z4initPbii,@"STO_CUDA_ENTRY STV_DEFAULT"
_Z4initPbii:
.text._Z4initPbii:
[----:B------:R-:W-:Y:S01]  /*0000*/  LDC R1, c[0x0][0x37c] ;  /* 0x0000df00ff017b82 */ /* 0x000fe20000000800 */
[----:B------:R-:W0:Y:S07]  /*0010*/  S2R R0, SR_TID.X ;  /* 0x0000000000007919 */ /* 0x000e2e0000002100 */
[----:B------:R-:W0:Y:S02]  /*0020*/  LDC.64 R2, c[0x0][0x388] ;  /* 0x0000e200ff027b82 */ /* 0x000e240000000a00 */
[----:B0-----:R-:W-:-:S05]  /*0030*/  IMAD R0, R0, R3, RZ ;  /* 0x0000000300007224 */ /* 0x001fca00078e02ff */
[----:B------:R-:W-:-:S04]  /*0040*/  VIADDMNMX R3, R0, R3, R2, PT ;  /* 0x0000000300037246 */ /* 0x000fc80003800102 */
[----:B------:R-:W-:-:S13]  /*0050*/  ISETP.GE.AND P0, PT, R0, R3, PT ;  /* 0x000000030000720c */ /* 0x000fda0003f06270 */
[----:B------:R-:W-:Y:S05]  /*0060*/  @P0 EXIT ;  /* 0x000000000000094d */ /* 0x000fea0003800000 */
[----:B------:R-:W-:Y:S01]  /*0070*/  IMAD.IADD R7, R3, 0x1, -R0 ;  /* 0x0000000103077824 */ /* 0x000fe200078e0a00 */
[----:B------:R-:W0:Y:S01]  /*0080*/  LDCU.64 UR4, c[0x0][0x358] ;  /* 0x00006b00ff0477ac */ /* 0x000e220008000a00 */
[----:B------:R-:W-:Y:S01]  /*0090*/  IMAD.IADD R3, R0, 0x1, -R3 ;  /* 0x0000000100037824 */ /* 0x000fe200078e0a03 */
[----:B------:R-:W-:Y:S02]  /*00a0*/  BSSY.RECONVERGENT B0, `(.L_x_5) ;  /* 0x0000020000007945 */ /* 0x000fe40003800200 */
[----:B------:R-:W-:Y:S02]  /*00b0*/  LOP3.LUT R10, R7, 0xf, RZ, 0xc0, !PT ;  /* 0x0000000f070a7812 */ /* 0x000fe400078ec0ff */
[----:B------:R-:W-:Y:S02]  /*00c0*/  ISETP.GT.U32.AND P1, PT, R3, -0x10, PT ;  /* 0xfffffff00300780c */ /* 0x000fe40003f24070 */
[----:B------:R-:W-:-:S11]  /*00d0*/  ISETP.NE.AND P0, PT, R10, RZ, PT ;  /* 0x000000ff0a00720c */ /* 0x000fd60003f05270 */
[----:B0-----:R-:W-:Y:S05]  /*00e0*/  @P1 BRA `(.L_x_6) ;  /* 0x00000000006c1947 */ /* 0x001fea0003800000 */
[----:B------:R-:W0:Y:S01]  /*00f0*/  LDC.64 R8, c[0x0][0x380] ;  /* 0x0000e000ff087b82 */ /* 0x000e220000000a00 */
[----:B------:R-:W-:-:S05]  /*0100*/  LOP3.LUT R2, R7, 0xfffffff0, RZ, 0xc0, !PT ;  /* 0xfffffff007027812 */ /* 0x000fca00078ec0ff */
[----:B------:R-:W-:-:S07]  /*0110*/  IMAD.MOV R4, RZ, RZ, -R2 ;  /* 0x000000ffff047224 */ /* 0x000fce00078e0a02 */
.L_x_7:
[----:B------:R-:W-:Y:S01]  /*0120*/  SHF.R.S32.HI R6, RZ, 0x1f, R0 ;  /* 0x0000001fff067819 */ /* 0x000fe20000011400 */
[----:B-1----:R-:W-:Y:S01]  /*0130*/  IMAD.MOV.U32 R5, RZ, RZ, 0x1 ;  /* 0x00000001ff057424 */ /* 0x002fe200078e00ff */
[----:B0-----:R-:W-:Y:S01]  /*0140*/  IADD3 R2, P1, P2, R0, 0x7, R8 ;  /* 0x0000000700027810 */ /* 0x001fe20007a3e008 */
[----:B------:R-:W-:Y:S02]  /*0150*/  VIADD R4, R4, 0x10 ;  /* 0x0000001004047836 */ /* 0x000fe40000000000 */
[----:B------:R-:W-:Y:S01]  /*0160*/  VIADD R0, R0, 0x10 ;  /* 0x0000001000007836 */ /* 0x000fe20000000000 */
[----:B------:R-:W-:Y:S02]  /*0170*/  IADD3.X R3, PT, PT, R6, R9, RZ, P1, P2 ;  /* 0x0000000906037210 */ /* 0x000fe40000fe44ff */
[----:B------:R-:W-:-:S03]  /*0180*/  ISETP.NE.AND P1, PT, R4, RZ, PT ;  /* 0x000000ff0400720c */ /* 0x000fc60003f25270 */
[----:B------:R1:W-:Y:S04]  /*0190*/  STG.E.U8 desc[UR4][R2.64+-0x7], R5 ;  /* 0xfffff90502007986 */ /* 0x0003e8000c101104 */
        /* <DEDUP_REMOVED lines=14> */
[----:B------:R1:W-:Y:S01]  /*0280*/  STG.E.U8 desc[UR4][R2.64+0x8], R5 ;  /* 0x0000080502007986 */ /* 0x0003e2000c101104 */
[----:B------:R-:W-:Y:S05]  /*0290*/  @P1 BRA `(.L_x_7) ;  /* 0xfffffffc00a01947 */ /* 0x000fea000383ffff */
.L_x_6:
[----:B------:R-:W-:Y:S05]  /*02a0*/  BSYNC.RECONVERGENT B0 ;  /* 0x0000000000007941 */ /* 0x000fea0003800200 */
.L_x_5:
[----:B------:R-:W-:Y:S05]  /*02b0*/  @!P0 EXIT ;  /* 0x000000000000894d */ /* 0x000fea0003800000 */
[----:B------:R-:W-:Y:S01]  /*02c0*/  ISETP.GE.U32.AND P0, PT, R10, 0x8, PT ;  /* 0x000000080a00780c */ /* 0x000fe20003f06070 */
[----:B------:R-:W-:Y:S01]  /*02d0*/  BSSY.RECONVERGENT B0, `(.L_x_8) ;  /* 0x0000011000007945 */ /* 0x000fe20003800200 */
[----:B-1----:R-:W-:-:S04]  /*02e0*/  LOP3.LUT R5, R7, 0x7, RZ, 0xc0, !PT ;  /* 0x0000000707057812 */ /* 0x002fc800078ec0ff */
[----:B------:R-:W-:-:S07]  /*02f0*/  ISETP.NE.AND P1, PT, R5, RZ, PT ;  /* 0x000000ff0500720c */ /* 0x000fce0003f25270 */
[----:B------:R-:W-:Y:S06]  /*0300*/  @!P0 BRA `(.L_x_9) ;  /* 0x0000000000348947 */ /* 0x000fec0003800000 */
[----:B------:R-:W0:Y:S01]  /*0310*/  LDCU.64 UR6, c[0x0][0x380] ;  /* 0x00007000ff0677ac */ /* 0x000e220008000a00 */
[----:B------:R-:W-:Y:S01]  /*0320*/  IMAD.MOV.U32 R4, RZ, RZ, 0x1 ;  /* 0x00000001ff047424 */ /* 0x000fe200078e00ff */
[----:B0-----:R-:W-:-:S04]  /*0330*/  IADD3 R2, P0, PT, R0, UR6, RZ ;  /* 0x0000000600027c10 */ /* 0x001fc8000ff1e0ff */
[C---:B------:R-:W-:Y:S01]  /*0340*/  LEA.HI.X.SX32 R3, R0.reuse, UR7, 0x1, P0 ;  /* 0x0000000700037c11 */ /* 0x040fe200080f0eff */
[----:B------:R-:W-:-:S04]  /*0350*/  VIADD R0, R0, 0x8 ;  /* 0x0000000800007836 */ /* 0x000fc80000000000 */
[----:B------:R0:W-:Y:S04]  /*0360*/  STG.E.U8 desc[UR4][R2.64], R4 ;  /* 0x0000000402007986 */ /* 0x0001e8000c101104 */
[----:B------:R0:W-:Y:S04]  /*0370*/  STG.E.U8 desc[UR4][R2.64+0x1], R4 ;  /* 0x0000010402007986 */ /* 0x0001e8000c101104 */
[----:B------:R0:W-:Y:S04]  /*0380*/  STG.E.U8 desc[UR4][R2.64+0x2], R4 ;  /* 0x0000020402007986 */ /* 0x0001e8000c101104 */
[----:B------:R0:W-:Y:S04]  /*0390*/  STG.E.U8 desc[UR4][R2.64+0x3], R4 ;  /* 0x0000030402007986 */ /* 0x0001e8000c101104 */
[----:B------:R0:W-:Y:S04]  /*03a0*/  STG.E.U8 desc[UR4][R2.64+0x4], R4 ;  /* 0x0000040402007986 */ /* 0x0001e8000c101104 */
[----:B------:R0:W-:Y:S04]  /*03b0*/  STG.E.U8 desc[UR4][R2.64+0x5], R4 ;  /* 0x0000050402007986 */ /* 0x0001e8000c101104 */
[----:B------:R0:W-:Y:S04]  /*03c0*/  STG.E.U8 desc[UR4][R2.64+0x6], R4 ;  /* 0x0000060402007986 */ /* 0x0001e8000c101104 */
[----:B------:R0:W-:Y:S02]  /*03d0*/  STG.E.U8 desc[UR4][R2.64+0x7], R4 ;  /* 0x0000070402007986 */ /* 0x0001e4000c101104 */
.L_x_9:
[----:B------:R-:W-:Y:S05]  /*03e0*/  BSYNC.RECONVERGENT B0 ;  /* 0x0000000000007941 */ /* 0x000fea0003800200 */
.L_x_8:
[----:B------:R-:W-:Y:S05]  /*03f0*/  @!P1 EXIT ;  /* 0x000000000000994d */ /* 0x000fea0003800000 */
[----:B------:R-:W-:Y:S01]  /*0400*/  ISETP.GE.U32.AND P0, PT, R5, 0x4, PT ;  /* 0x000000040500780c */ /* 0x000fe20003f06070 */
[----:B------:R-:W-:Y:S01]  /*0410*/  BSSY.RECONVERGENT B0, `(.L_x_10) ;  /* 0x000000d000007945 */ /* 0x000fe20003800200 */
[----:B0-----:R-:W-:-:S04]  /*0420*/  LOP3.LUT R4, R7, 0x3, RZ, 0xc0, !PT ;  /* 0x0000000307047812 */ /* 0x001fc800078ec0ff */
        /* <DEDUP_REMOVED lines=10> */
[----:B------:R0:W-:Y:S02]  /*04d0*/  STG.E.U8 desc[UR4][R2.64+0x3], R5 ;  /* 0x0000030502007986 */ /* 0x0001e4000c101104 */
.L_x_11:
[----:B------:R-:W-:Y:S05]  /*04e0*/  BSYNC.RECONVERGENT B0 ;  /* 0x0000000000007941 */ /* 0x000fea0003800200 */
.L_x_10:
[----:B------:R-:W-:Y:S05]  /*04f0*/  @!P1 EXIT ;  /* 0x000000000000994d */ /* 0x000fea0003800000 */
[----:B0-----:R-:W-:Y:S01]  /*0500*/  IMAD.MOV.U32 R5, RZ, RZ, 0x1 ;  /* 0x00000001ff057424 */ /* 0x001fe200078e00ff */
[----:B------:R-:W0:Y:S01]  /*0510*/  LDCU.64 UR6, c[0x0][0x380] ;  /* 0x00007000ff0677ac */ /* 0x000e220008000a00 */
[----:B------:R-:W-:-:S07]  /*0520*/  IMAD.MOV R4, RZ, RZ, -R4 ;  /* 0x000000ffff047224 */ /* 0x000fce00078e0a04 */
.L_x_12:
[----:B01----:R-:W-:Y:S01]  /*0530*/  IADD3 R2, P0, PT, R0, UR6, RZ ;  /* 0x0000000600027c10 */ /* 0x003fe2000ff1e0ff */
[----:B------:R-:W-:-:S03]  /*0540*/  VIADD R4, R4, 0x1 ;  /* 0x0000000104047836 */ /* 0x000fc60000000000 */
[C---:B------:R-:W-:Y:S01]  /*0550*/  LEA.HI.X.SX32 R3, R0.reuse, UR7, 0x1, P0 ;  /* 0x0000000700037c11 */ /* 0x040fe200080f0eff */
[----:B------:R-:W-:Y:S01]  /*0560*/  VIADD R0, R0, 0x1 ;  /* 0x0000000100007836 */ /* 0x000fe20000000000 */
[----:B------:R-:W-:-:S03]  /*0570*/  ISETP.NE.AND P0, PT, R4, RZ, PT ;  /* 0x000000ff0400720c */ /* 0x000fc60003f05270 */
[----:B------:R1:W-:Y:S10]  /*0580*/  STG.E.U8 desc[UR4][R2.64], R5 ;  /* 0x0000000502007986 */ /* 0x0003f4000c101104 */
[----:B------:R-:W-:Y:S05]  /*0590*/  @P0 BRA `(.L_x_12) ;  /* 0xfffffffc00e40947 */ /* 0x000fea000383ffff */
[----:B------:R-:W-:Y:S05]  /*05a0*/  EXIT ;  /* 0x000000000000794d */ /* 0x000fea0003800000 */
.L_x_13:
        /* <DEDUP_REMOVED lines=13> */
.L_x_15:


//--------------------- .nv.shared.reserved.0     --------------------------
	.section	.nv.shared.reserved.0,"aw",@nobits
	.weak		__nv_reservedSMEM_offset_0_alias
	.size		__nv_reservedSMEM_offset_0_alias, 0, 64
	.other		__nv_reservedSMEM_offset_0_alias,@"STO_CUDA_RESERVED_SHARED STV_DEFAULT"
__nv_reservedSMEM_offset_0_alias:
	.zero		0
	.zero		64


//--------------------- .nv.constant0._Z5sievePbiiii --------------------------
	.section	.nv.constant0._Z5sievePbiiii,"a",@progbits
	.sectionflags	@""
	.align	4
.nv.constant0._Z5sievePbiiii:
	.zero		920


//--------------------- .nv.constant0._Z4initPbii --------------------------
	.section	.nv.constant0._Z4initPbii,"a",@progbits
	.sectionflags	@""
	.align	4
.nv.constant0._Z4initPbii:
	.zero		912


//--------------------- SYMBOLS --------------------------

	.type		.nv.reservedSmem.offset0,@object
	.size		.nv.reservedSmem.offset0,0x4
